	.target	sm_90

	.elftype	@"ET_EXEC"


//--------------------- .note.nv.tkinfo           --------------------------
	.section	.note.nv.tkinfo,"",@"SHT_NOTE"
	.sectionflags	@"SHF_NOTE_NV_TKINFO"
	.tkinfo
        /*0018*/ 	.word	0x00000002
        /*0030*/ 	.string	""
        /*0030*/ 	.string	"ptxas"
        /*0030*/ 	.string	"Cuda compilation tools, release 13.0, V13.0.88"
        /*0030*/ 	.string	"Build cuda_13.0.r13.0/compiler.36424714_0"
        /*0030*/ 	.string	"-arch sm_90 -m 64 "



//--------------------- .note.nv.cuinfo           --------------------------
	.section	.note.nv.cuinfo,"",@"SHT_NOTE"
	.sectionflags	@"SHF_NOTE_NV_CUINFO"
        /*0018*/ 	.short	0x0002
        /*001a*/ 	.short	0x005a
        /*001c*/ 	.short	0x0082
	.zero		2


//--------------------- .nv.info                  --------------------------
	.section	.nv.info,"",@"SHT_CUDA_INFO"
	.align	4


	//----- nvinfo : EIATTR_REGCOUNT
	.align		4
        /*0000*/ 	.byte	0x04, 0x2f
        /*0002*/ 	.short	(.L_46 - .L_45)
	.align		4
.L_45:
        /*0004*/ 	.word	index@(_ZN3cub17CUB_300001_SM_9006detail11EmptyKernelIvEEvv)
        /*0008*/ 	.word	0x00000004


	//----- nvinfo : EIATTR_FRAME_SIZE
	.align		4
.L_46:
        /*000c*/ 	.byte	0x04, 0x11
        /*000e*/ 	.short	(.L_48 - .L_47)
	.align		4
.L_47:
        /*0010*/ 	.word	index@(_ZN3cub17CUB_300001_SM_9006detail11EmptyKernelIvEEvv)
        /*0014*/ 	.word	0x00000000


	//----- nvinfo : EIATTR_MIN_STACK_SIZE
	.align		4
.L_48:
        /*0018*/ 	.byte	0x04, 0x12
        /*001a*/ 	.short	(.L_50 - .L_49)
	.align		4
.L_49:
        /*001c*/ 	.word	index@(_ZN3cub17CUB_300001_SM_9006detail11EmptyKernelIvEEvv)
        /*0020*/ 	.word	0x00000000
.L_50:


//--------------------- .nv.compat                --------------------------
	.section	.nv.compat,"",@"SHT_CUDA_COMPAT_INFO"
	.align	4
        /*0000*/ 	.byte	0x02, 0x09, 0x00, 0x00, 0x02, 0x02, 0x01, 0x00, 0x02, 0x05, 0x05, 0x00, 0x03, 0x07, 0x01, 0x01
        /*0010*/ 	.byte	0x02, 0x03, 0x00, 0x00, 0x02, 0x06, 0x01, 0x00, 0x04, 0x0b, 0x08, 0x00, 0x00, 0x00, 0x00, 0x00
        /*0020*/ 	.byte	0x00, 0x00, 0x00, 0x00


//--------------------- .nv.info._ZN3cub17CUB_300001_SM_9006detail11EmptyKernelIvEEvv --------------------------
	.section	.nv.info._ZN3cub17CUB_300001_SM_9006detail11EmptyKernelIvEEvv,"",@"SHT_CUDA_INFO"
	.sectionflags	@""
	.align	4


	//----- nvinfo : EIATTR_CUDA_API_VERSION
	.align		4
        /*0000*/ 	.byte	0x04, 0x37
        /*0002*/ 	.short	(.L_52 - .L_51)
.L_51:
        /*0004*/ 	.word	0x00000082


	//----- nvinfo : EIATTR_SPARSE_MMA_MASK
	.align		4
.L_52:
        /*0008*/ 	.byte	0x03, 0x50
        /*000a*/ 	.short	0x0000


	//----- nvinfo : EIATTR_MAXREG_COUNT
	.align		4
        /*000c*/ 	.byte	0x03, 0x1b
        /*000e*/ 	.short	0x00ff


	//----- nvinfo : EIATTR_MERCURY_ISA_VERSION
	.align		4
        /*0010*/ 	.byte	0x03, 0x5f
        /*0012*/ 	.short	0x0101


	//----- nvinfo : EIATTR_EXIT_INSTR_OFFSETS
	.align		4
        /*0014*/ 	.byte	0x04, 0x1c
        /*0016*/ 	.short	(.L_54 - .L_53)


	//   ....[0]....
.L_53:
        /*0018*/ 	.word	0x00000010


	//----- nvinfo : EIATTR_SW_WAR
	.align		4
.L_54:
        /*001c*/ 	.byte	0x04, 0x36
        /*001e*/ 	.short	(.L_56 - .L_55)
.L_55:
        /*0020*/ 	.word	0x00000008
.L_56:


//--------------------- .nv.callgraph             --------------------------
	.section	.nv.callgraph,"",@"SHT_CUDA_CALLGRAPH"
	.align	4
	.sectionentsize	8
	.align		4
        /*0000*/ 	.word	0x00000000
	.align		4
        /*0004*/ 	.word	0xffffffff
	.align		4
        /*0008*/ 	.word	0x00000000
	.align		4
        /*000c*/ 	.word	0xfffffffe
	.align		4
        /*0010*/ 	.word	0x00000000
	.align		4
        /*0014*/ 	.word	0xfffffffd
	.align		4
        /*0018*/ 	.word	0x00000000
	.align		4
        /*001c*/ 	.word	0xfffffffc


//--------------------- .nv.constant4             --------------------------
	.section	.nv.constant4,"a",@progbits
	.align	8
	.align		8
.nv.constant4:
        /*0000*/ 	.dword	_ZN42_INTERNAL_435d5d84_11_SortImpl_cu_ad724dc44cuda3std3__45__cpo5beginE
	.align		8
        /*0008*/ 	.dword	_ZN42_INTERNAL_435d5d84_11_SortImpl_cu_ad724dc44cuda3std3__45__cpo3endE
	.align		8
        /*0010*/ 	.dword	_ZN42_INTERNAL_435d5d84_11_SortImpl_cu_ad724dc44cuda3std3__45__cpo6cbeginE
	.align		8
        /*0018*/ 	.dword	_ZN42_INTERNAL_435d5d84_11_SortImpl_cu_ad724dc44cuda3std3__45__cpo4cendE
	.align		8
        /*0020*/ 	.dword	_ZN42_INTERNAL_435d5d84_11_SortImpl_cu_ad724dc44cuda3std3__45__cpo6rbeginE
	.align		8
        /*0028*/ 	.dword	_ZN42_INTERNAL_435d5d84_11_SortImpl_cu_ad724dc44cuda3std3__45__cpo4rendE
	.align		8
        /*0030*/ 	.dword	_ZN42_INTERNAL_435d5d84_11_SortImpl_cu_ad724dc44cuda3std3__45__cpo7crbeginE
	.align		8
        /*0038*/ 	.dword	_ZN42_INTERNAL_435d5d84_11_SortImpl_cu_ad724dc44cuda3std3__45__cpo5crendE
	.align		8
        /*0040*/ 	.dword	_ZN42_INTERNAL_435d5d84_11_SortImpl_cu_ad724dc44cuda3std3__444_GLOBAL__N__435d5d84_11_SortImpl_cu_ad724dc46ignoreE
	.align		8
        /*0048*/ 	.dword	_ZN42_INTERNAL_435d5d84_11_SortImpl_cu_ad724dc44cuda3std3__419piecewise_constructE
	.align		8
        /*0050*/ 	.dword	_ZN42_INTERNAL_435d5d84_11_SortImpl_cu_ad724dc44cuda3std3__48in_placeE
	.align		8
        /*0058*/ 	.dword	_ZN42_INTERNAL_435d5d84_11_SortImpl_cu_ad724dc44cuda3std3__420unreachable_sentinelE
	.align		8
        /*0060*/ 	.dword	_ZN42_INTERNAL_435d5d84_11_SortImpl_cu_ad724dc44cuda3std3__47nulloptE
	.align		8
        /*0068*/ 	.dword	_ZN42_INTERNAL_435d5d84_11_SortImpl_cu_ad724dc44cuda3std3__48unexpectE
	.align		8
        /*0070*/ 	.dword	_ZN42_INTERNAL_435d5d84_11_SortImpl_cu_ad724dc44cuda3std6ranges3__45__cpo4swapE
	.align		8
        /*0078*/ 	.dword	_ZN42_INTERNAL_435d5d84_11_SortImpl_cu_ad724dc44cuda3std6ranges3__45__cpo9iter_moveE
	.align		8
        /*0080*/ 	.dword	_ZN42_INTERNAL_435d5d84_11_SortImpl_cu_ad724dc44cuda3std6ranges3__45__cpo5beginE
	.align		8
        /*0088*/ 	.dword	_ZN42_INTERNAL_435d5d84_11_SortImpl_cu_ad724dc44cuda3std6ranges3__45__cpo3endE
	.align		8
        /*0090*/ 	.dword	_ZN42_INTERNAL_435d5d84_11_SortImpl_cu_ad724dc44cuda3std6ranges3__45__cpo6cbeginE
	.align		8
        /*0098*/ 	.dword	_ZN42_INTERNAL_435d5d84_11_SortImpl_cu_ad724dc44cuda3std6ranges3__45__cpo4cendE
	.align		8
        /*00a0*/ 	.dword	_ZN42_INTERNAL_435d5d84_11_SortImpl_cu_ad724dc44cuda3std6ranges3__45__cpo7advanceE
	.align		8
        /*00a8*/ 	.dword	_ZN42_INTERNAL_435d5d84_11_SortImpl_cu_ad724dc44cuda3std6ranges3__45__cpo9iter_swapE
	.align		8
        /*00b0*/ 	.dword	_ZN42_INTERNAL_435d5d84_11_SortImpl_cu_ad724dc44cuda3std6ranges3__45__cpo4nextE
	.align		8
        /*00b8*/ 	.dword	_ZN42_INTERNAL_435d5d84_11_SortImpl_cu_ad724dc44cuda3std6ranges3__45__cpo4prevE
	.align		8
        /*00c0*/ 	.dword	_ZN42_INTERNAL_435d5d84_11_SortImpl_cu_ad724dc44cuda3std6ranges3__45__cpo4dataE
	.align		8
        /*00c8*/ 	.dword	_ZN42_INTERNAL_435d5d84_11_SortImpl_cu_ad724dc44cuda3std6ranges3__45__cpo5cdataE
	.align		8
        /*00d0*/ 	.dword	_ZN42_INTERNAL_435d5d84_11_SortImpl_cu_ad724dc44cuda3std6ranges3__45__cpo4sizeE
	.align		8
        /*00d8*/ 	.dword	_ZN42_INTERNAL_435d5d84_11_SortImpl_cu_ad724dc44cuda3std6ranges3__45__cpo5ssizeE
	.align		8
        /*00e0*/ 	.dword	_ZN42_INTERNAL_435d5d84_11_SortImpl_cu_ad724dc44cuda3std6ranges3__45__cpo8distanceE
	.align		8
        /*00e8*/ 	.dword	_ZN42_INTERNAL_435d5d84_11_SortImpl_cu_ad724dc46thrust23THRUST_300001_SM_900_NS8cuda_cub3parE
	.align		8
        /*00f0*/ 	.dword	_ZN42_INTERNAL_435d5d84_11_SortImpl_cu_ad724dc46thrust23THRUST_300001_SM_900_NS8cuda_cub10par_nosyncE
	.align		8
        /*00f8*/ 	.dword	_ZN42_INTERNAL_435d5d84_11_SortImpl_cu_ad724dc46thrust23THRUST_300001_SM_900_NS6system6detail10sequential3seqE
	.align		8
        /*0100*/ 	.dword	_ZN42_INTERNAL_435d5d84_11_SortImpl_cu_ad724dc46thrust23THRUST_300001_SM_900_NS6system3cpp3parE
	.align		8
        /*0108*/ 	.dword	_ZN42_INTERNAL_435d5d84_11_SortImpl_cu_ad724dc46thrust23THRUST_300001_SM_900_NS12placeholders2_1E
	.align		8
        /*0110*/ 	.dword	_ZN42_INTERNAL_435d5d84_11_SortImpl_cu_ad724dc46thrust23THRUST_300001_SM_900_NS12placeholders2_2E
	.align		8
        /*0118*/ 	.dword	_ZN42_INTERNAL_435d5d84_11_SortImpl_cu_ad724dc46thrust23THRUST_300001_SM_900_NS12placeholders2_3E
	.align		8
        /*0120*/ 	.dword	_ZN42_INTERNAL_435d5d84_11_SortImpl_cu_ad724dc46thrust23THRUST_300001_SM_900_NS12placeholders2_4E
	.align		8
        /*0128*/ 	.dword	_ZN42_INTERNAL_435d5d84_11_SortImpl_cu_ad724dc46thrust23THRUST_300001_SM_900_NS12placeholders2_5E
	.align		8
        /*0130*/ 	.dword	_ZN42_INTERNAL_435d5d84_11_SortImpl_cu_ad724dc46thrust23THRUST_300001_SM_900_NS12placeholders2_6E
	.align		8
        /*0138*/ 	.dword	_ZN42_INTERNAL_435d5d84_11_SortImpl_cu_ad724dc46thrust23THRUST_300001_SM_900_NS12placeholders2_7E
	.align		8
        /*0140*/ 	.dword	_ZN42_INTERNAL_435d5d84_11_SortImpl_cu_ad724dc46thrust23THRUST_300001_SM_900_NS12placeholders2_8E
	.align		8
        /*0148*/ 	.dword	_ZN42_INTERNAL_435d5d84_11_SortImpl_cu_ad724dc46thrust23THRUST_300001_SM_900_NS12placeholders2_9E
	.align		8
        /*0150*/ 	.dword	_ZN42_INTERNAL_435d5d84_11_SortImpl_cu_ad724dc46thrust23THRUST_300001_SM_900_NS12placeholders3_10E
	.align		8
        /*0158*/ 	.dword	_ZN42_INTERNAL_435d5d84_11_SortImpl_cu_ad724dc46thrust23THRUST_300001_SM_900_NS3seqE
	.align		8
        /*0160*/ 	.dword	_ZN42_INTERNAL_435d5d84_11_SortImpl_cu_ad724dc46thrust23THRUST_300001_SM_900_NS6deviceE


//--------------------- .text._ZN3cub17CUB_300001_SM_9006detail11EmptyKernelIvEEvv --------------------------
	.section	.text._ZN3cub17CUB_300001_SM_9006detail11EmptyKernelIvEEvv,"ax",@progbits
	.align	128
        .global         _ZN3cub17CUB_300001_SM_9006detail11EmptyKernelIvEEvv
        .type           _ZN3cub17CUB_300001_SM_9006detail11EmptyKernelIvEEvv,@function
        .size           _ZN3cub17CUB_300001_SM_9006detail11EmptyKernelIvEEvv,(.L_x_1 - _ZN3cub17CUB_300001_SM_9006detail11EmptyKernelIvEEvv)
        .other          _ZN3cub17CUB_300001_SM_9006detail11EmptyKernelIvEEvv,@"STO_CUDA_ENTRY STV_DEFAULT"
_ZN3cub17CUB_300001_SM_9006detail11EmptyKernelIvEEvv:
.text._ZN3cub17CUB_300001_SM_9006detail11EmptyKernelIvEEvv:
[----:B------:R-:W-:Y:S01]  /*0000*/  LDC R1, c[0x0][0x28] ;  /* 0x00000a00ff017b82 */ /* 0x000fe20000000800 */
[----:B------:R-:W-:Y:S05]  /*0010*/  EXIT ;  /* 0x000000000000794d */ /* 0x000fea0003800000 */
.L_x_0:
[----:B------:R-:W-:-:S00]  /*0020*/  BRA `(.L_x_0) ;  /* 0xfffffffc00fc7947 */ /* 0x000fc0000383ffff */
[----:B------:R-:W-:-:S00]  /*0030*/  NOP ;  /* 0x0000000000007918 */ /* 0x000fc00000000000 */
        /* <DEDUP_REMOVED lines=12> */
.L_x_1:


//--------------------- .nv.shared.reserved.0     --------------------------
	.section	.nv.shared.reserved.0,"aw",@nobits
	.weak		__nv_reservedSMEM_offset_0_alias
	.size		__nv_reservedSMEM_offset_0_alias, 0, 0
	.other		__nv_reservedSMEM_offset_0_alias,@"STO_CUDA_RESERVED_SHARED STV_DEFAULT"
__nv_reservedSMEM_offset_0_alias:
	.zero		0


//--------------------- .nv.global                --------------------------
	.section	.nv.global,"aw",@nobits
.nv.global:
	.type		_ZN42_INTERNAL_435d5d84_11_SortImpl_cu_ad724dc46thrust23THRUST_300001_SM_900_NS12placeholders2_8E,@object
	.size		_ZN42_INTERNAL_435d5d84_11_SortImpl_cu_ad724dc46thrust23THRUST_300001_SM_900_NS12placeholders2_8E,(_ZN42_INTERNAL_435d5d84_11_SortImpl_cu_ad724dc44cuda3std3__444_GLOBAL__N__435d5d84_11_SortImpl_cu_ad724dc46ignoreE - _ZN42_INTERNAL_435d5d84_11_SortImpl_cu_ad724dc46thrust23THRUST_300001_SM_900_NS12placeholders2_8E)
_ZN42_INTERNAL_435d5d84_11_SortImpl_cu_ad724dc46thrust23THRUST_300001_SM_900_NS12placeholders2_8E:
	.zero		1
	.type		_ZN42_INTERNAL_435d5d84_11_SortImpl_cu_ad724dc44cuda3std3__444_GLOBAL__N__435d5d84_11_SortImpl_cu_ad724dc46ignoreE,@object
	.size		_ZN42_INTERNAL_435d5d84_11_SortImpl_cu_ad724dc44cuda3std3__444_GLOBAL__N__435d5d84_11_SortImpl_cu_ad724dc46ignoreE,(_ZN42_INTERNAL_435d5d84_11_SortImpl_cu_ad724dc44cuda3std6ranges3__45__cpo4dataE - _ZN42_INTERNAL_435d5d84_11_SortImpl_cu_ad724dc44cuda3std3__444_GLOBAL__N__435d5d84_11_SortImpl_cu_ad724dc46ignoreE)
_ZN42_INTERNAL_435d5d84_11_SortImpl_cu_ad724dc44cuda3std3__444_GLOBAL__N__435d5d84_11_SortImpl_cu_ad724dc46ignoreE:
	.zero		1
	.type		_ZN42_INTERNAL_435d5d84_11_SortImpl_cu_ad724dc44cuda3std6ranges3__45__cpo4dataE,@object
	.size		_ZN42_INTERNAL_435d5d84_11_SortImpl_cu_ad724dc44cuda3std6ranges3__45__cpo4dataE,(_ZN42_INTERNAL_435d5d84_11_SortImpl_cu_ad724dc46thrust23THRUST_300001_SM_900_NS6system3cpp3parE - _ZN42_INTERNAL_435d5d84_11_SortImpl_cu_ad724dc44cuda3std6ranges3__45__cpo4dataE)
_ZN42_INTERNAL_435d5d84_11_SortImpl_cu_ad724dc44cuda3std6ranges3__45__cpo4dataE:
	.zero		1
	.type		_ZN42_INTERNAL_435d5d84_11_SortImpl_cu_ad724dc46thrust23THRUST_300001_SM_900_NS6system3cpp3parE,@object
	.size		_ZN42_INTERNAL_435d5d84_11_SortImpl_cu_ad724dc46thrust23THRUST_300001_SM_900_NS6system3cpp3parE,(_ZN42_INTERNAL_435d5d84_11_SortImpl_cu_ad724dc44cuda3std3__45__cpo5beginE - _ZN42_INTERNAL_435d5d84_11_SortImpl_cu_ad724dc46thrust23THRUST_300001_SM_900_NS6system3cpp3parE)
_ZN42_INTERNAL_435d5d84_11_SortImpl_cu_ad724dc46thrust23THRUST_300001_SM_900_NS6system3cpp3parE:
	.zero		1
	.type		_ZN42_INTERNAL_435d5d84_11_SortImpl_cu_ad724dc44cuda3std3__45__cpo5beginE,@object
	.size		_ZN42_INTERNAL_435d5d84_11_SortImpl_cu_ad724dc44cuda3std3__45__cpo5beginE,(_ZN42_INTERNAL_435d5d84_11_SortImpl_cu_ad724dc44cuda3std6ranges3__45__cpo5beginE - _ZN42_INTERNAL_435d5d84_11_SortImpl_cu_ad724dc44cuda3std3__45__cpo5beginE)
_ZN42_INTERNAL_435d5d84_11_SortImpl_cu_ad724dc44cuda3std3__45__cpo5beginE:
	.zero		1
	.type		_ZN42_INTERNAL_435d5d84_11_SortImpl_cu_ad724dc44cuda3std6ranges3__45__cpo5beginE,@object
	.size		_ZN42_INTERNAL_435d5d84_11_SortImpl_cu_ad724dc44cuda3std6ranges3__45__cpo5beginE,(_ZN42_INTERNAL_435d5d84_11_SortImpl_cu_ad724dc46thrust23THRUST_300001_SM_900_NS6deviceE - _ZN42_INTERNAL_435d5d84_11_SortImpl_cu_ad724dc44cuda3std6ranges3__45__cpo5beginE)
_ZN42_INTERNAL_435d5d84_11_SortImpl_cu_ad724dc44cuda3std6ranges3__45__cpo5beginE:
	.zero		1
	.type		_ZN42_INTERNAL_435d5d84_11_SortImpl_cu_ad724dc46thrust23THRUST_300001_SM_900_NS6deviceE,@object
	.size		_ZN42_INTERNAL_435d5d84_11_SortImpl_cu_ad724dc46thrust23THRUST_300001_SM_900_NS6deviceE,(_ZN42_INTERNAL_435d5d84_11_SortImpl_cu_ad724dc44cuda3std3__47nulloptE - _ZN42_INTERNAL_435d5d84_11_SortImpl_cu_ad724dc46thrust23THRUST_300001_SM_900_NS6deviceE)
_ZN42_INTERNAL_435d5d84_11_SortImpl_cu_ad724dc46thrust23THRUST_300001_SM_900_NS6deviceE:
	.zero		1
	.type		_ZN42_INTERNAL_435d5d84_11_SortImpl_cu_ad724dc44cuda3std3__47nulloptE,@object
	.size		_ZN42_INTERNAL_435d5d84_11_SortImpl_cu_ad724dc44cuda3std3__47nulloptE,(_ZN42_INTERNAL_435d5d84_11_SortImpl_cu_ad724dc44cuda3std6ranges3__45__cpo8distanceE - _ZN42_INTERNAL_435d5d84_11_SortImpl_cu_ad724dc44cuda3std3__47nulloptE)
_ZN42_INTERNAL_435d5d84_11_SortImpl_cu_ad724dc44cuda3std3__47nulloptE:
	.zero		1
	.type		_ZN42_INTERNAL_435d5d84_11_SortImpl_cu_ad724dc44cuda3std6ranges3__45__cpo8distanceE,@object
	.size		_ZN42_INTERNAL_435d5d84_11_SortImpl_cu_ad724dc44cuda3std6ranges3__45__cpo8distanceE,(_ZN42_INTERNAL_435d5d84_11_SortImpl_cu_ad724dc46thrust23THRUST_300001_SM_900_NS12placeholders2_4E - _ZN42_INTERNAL_435d5d84_11_SortImpl_cu_ad724dc44cuda3std6ranges3__45__cpo8distanceE)
_ZN42_INTERNAL_435d5d84_11_SortImpl_cu_ad724dc44cuda3std6ranges3__45__cpo8distanceE:
	.zero		1
	.type		_ZN42_INTERNAL_435d5d84_11_SortImpl_cu_ad724dc46thrust23THRUST_300001_SM_900_NS12placeholders2_4E,@object
	.size		_ZN42_INTERNAL_435d5d84_11_SortImpl_cu_ad724dc46thrust23THRUST_300001_SM_900_NS12placeholders2_4E,(_ZN42_INTERNAL_435d5d84_11_SortImpl_cu_ad724dc44cuda3std3__45__cpo6rbeginE - _ZN42_INTERNAL_435d5d84_11_SortImpl_cu_ad724dc46thrust23THRUST_300001_SM_900_NS12placeholders2_4E)
_ZN42_INTERNAL_435d5d84_11_SortImpl_cu_ad724dc46thrust23THRUST_300001_SM_900_NS12placeholders2_4E:
	.zero		1
	.type		_ZN42_INTERNAL_435d5d84_11_SortImpl_cu_ad724dc44cuda3std3__45__cpo6rbeginE,@object
	.size		_ZN42_INTERNAL_435d5d84_11_SortImpl_cu_ad724dc44cuda3std3__45__cpo6rbeginE,(_ZN42_INTERNAL_435d5d84_11_SortImpl_cu_ad724dc44cuda3std6ranges3__45__cpo7advanceE - _ZN42_INTERNAL_435d5d84_11_SortImpl_cu_ad724dc44cuda3std3__45__cpo6rbeginE)
_ZN42_INTERNAL_435d5d84_11_SortImpl_cu_ad724dc44cuda3std3__45__cpo6rbeginE:
	.zero		1
	.type		_ZN42_INTERNAL_435d5d84_11_SortImpl_cu_ad724dc44cuda3std6ranges3__45__cpo7advanceE,@object
	.size		_ZN42_INTERNAL_435d5d84_11_SortImpl_cu_ad724dc44cuda3std6ranges3__45__cpo7advanceE,(_ZN42_INTERNAL_435d5d84_11_SortImpl_cu_ad724dc46thrust23THRUST_300001_SM_900_NS12placeholders3_10E - _ZN42_INTERNAL_435d5d84_11_SortImpl_cu_ad724dc44cuda3std6ranges3__45__cpo7advanceE)
_ZN42_INTERNAL_435d5d84_11_SortImpl_cu_ad724dc44cuda3std6ranges3__45__cpo7advanceE:
	.zero		1
	.type		_ZN42_INTERNAL_435d5d84_11_SortImpl_cu_ad724dc46thrust23THRUST_300001_SM_900_NS12placeholders3_10E,@object
	.size		_ZN42_INTERNAL_435d5d84_11_SortImpl_cu_ad724dc46thrust23THRUST_300001_SM_900_NS12placeholders3_10E,(_ZN42_INTERNAL_435d5d84_11_SortImpl_cu_ad724dc44cuda3std3__48in_placeE - _ZN42_INTERNAL_435d5d84_11_SortImpl_cu_ad724dc46thrust23THRUST_300001_SM_900_NS12placeholders3_10E)
_ZN42_INTERNAL_435d5d84_11_SortImpl_cu_ad724dc46thrust23THRUST_300001_SM_900_NS12placeholders3_10E:
	.zero		1
	.type		_ZN42_INTERNAL_435d5d84_11_SortImpl_cu_ad724dc44cuda3std3__48in_placeE,@object
	.size		_ZN42_INTERNAL_435d5d84_11_SortImpl_cu_ad724dc44cuda3std3__48in_placeE,(_ZN42_INTERNAL_435d5d84_11_SortImpl_cu_ad724dc44cuda3std6ranges3__45__cpo4sizeE - _ZN42_INTERNAL_435d5d84_11_SortImpl_cu_ad724dc44cuda3std3__48in_placeE)
_ZN42_INTERNAL_435d5d84_11_SortImpl_cu_ad724dc44cuda3std3__48in_placeE:
	.zero		1
	.type		_ZN42_INTERNAL_435d5d84_11_SortImpl_cu_ad724dc44cuda3std6ranges3__45__cpo4sizeE,@object
	.size		_ZN42_INTERNAL_435d5d84_11_SortImpl_cu_ad724dc44cuda3std6ranges3__45__cpo4sizeE,(_ZN42_INTERNAL_435d5d84_11_SortImpl_cu_ad724dc46thrust23THRUST_300001_SM_900_NS12placeholders2_2E - _ZN42_INTERNAL_435d5d84_11_SortImpl_cu_ad724dc44cuda3std6ranges3__45__cpo4sizeE)
_ZN42_INTERNAL_435d5d84_11_SortImpl_cu_ad724dc44cuda3std6ranges3__45__cpo4sizeE:
	.zero		1
	.type		_ZN42_INTERNAL_435d5d84_11_SortImpl_cu_ad724dc46thrust23THRUST_300001_SM_900_NS12placeholders2_2E,@object
	.size		_ZN42_INTERNAL_435d5d84_11_SortImpl_cu_ad724dc46thrust23THRUST_300001_SM_900_NS12placeholders2_2E,(_ZN42_INTERNAL_435d5d84_11_SortImpl_cu_ad724dc44cuda3std3__45__cpo6cbeginE - _ZN42_INTERNAL_435d5d84_11_SortImpl_cu_ad724dc46thrust23THRUST_300001_SM_900_NS12placeholders2_2E)
_ZN42_INTERNAL_435d5d84_11_SortImpl_cu_ad724dc46thrust23THRUST_300001_SM_900_NS12placeholders2_2E:
	.zero		1
	.type		_ZN42_INTERNAL_435d5d84_11_SortImpl_cu_ad724dc44cuda3std3__45__cpo6cbeginE,@object
	.size		_ZN42_INTERNAL_435d5d84_11_SortImpl_cu_ad724dc44cuda3std3__45__cpo6cbeginE,(_ZN42_INTERNAL_435d5d84_11_SortImpl_cu_ad724dc44cuda3std6ranges3__45__cpo6cbeginE - _ZN42_INTERNAL_435d5d84_11_SortImpl_cu_ad724dc44cuda3std3__45__cpo6cbeginE)
_ZN42_INTERNAL_435d5d84_11_SortImpl_cu_ad724dc44cuda3std3__45__cpo6cbeginE:
	.zero		1
	.type		_ZN42_INTERNAL_435d5d84_11_SortImpl_cu_ad724dc44cuda3std6ranges3__45__cpo6cbeginE,@object
	.size		_ZN42_INTERNAL_435d5d84_11_SortImpl_cu_ad724dc44cuda3std6ranges3__45__cpo6cbeginE,(_ZN42_INTERNAL_435d5d84_11_SortImpl_cu_ad724dc46thrust23THRUST_300001_SM_900_NS12placeholders2_6E - _ZN42_INTERNAL_435d5d84_11_SortImpl_cu_ad724dc44cuda3std6ranges3__45__cpo6cbeginE)
_ZN42_INTERNAL_435d5d84_11_SortImpl_cu_ad724dc44cuda3std6ranges3__45__cpo6cbeginE:
	.zero		1
	.type		_ZN42_INTERNAL_435d5d84_11_SortImpl_cu_ad724dc46thrust23THRUST_300001_SM_900_NS12placeholders2_6E,@object
	.size		_ZN42_INTERNAL_435d5d84_11_SortImpl_cu_ad724dc46thrust23THRUST_300001_SM_900_NS12placeholders2_6E,(_ZN42_INTERNAL_435d5d84_11_SortImpl_cu_ad724dc44cuda3std3__45__cpo7crbeginE - _ZN42_INTERNAL_435d5d84_11_SortImpl_cu_ad724dc46thrust23THRUST_300001_SM_900_NS12placeholders2_6E)
_ZN42_INTERNAL_435d5d84_11_SortImpl_cu_ad724dc46thrust23THRUST_300001_SM_900_NS12placeholders2_6E:
	.zero		1
	.type		_ZN42_INTERNAL_435d5d84_11_SortImpl_cu_ad724dc44cuda3std3__45__cpo7crbeginE,@object
	.size		_ZN42_INTERNAL_435d5d84_11_SortImpl_cu_ad724dc44cuda3std3__45__cpo7crbeginE,(_ZN42_INTERNAL_435d5d84_11_SortImpl_cu_ad724dc44cuda3std6ranges3__45__cpo4nextE - _ZN42_INTERNAL_435d5d84_11_SortImpl_cu_ad724dc44cuda3std3__45__cpo7crbeginE)
_ZN42_INTERNAL_435d5d84_11_SortImpl_cu_ad724dc44cuda3std3__45__cpo7crbeginE:
	.zero		1
	.type		_ZN42_INTERNAL_435d5d84_11_SortImpl_cu_ad724dc44cuda3std6ranges3__45__cpo4nextE,@object
	.size		_ZN42_INTERNAL_435d5d84_11_SortImpl_cu_ad724dc44cuda3std6ranges3__45__cpo4nextE,(_ZN42_INTERNAL_435d5d84_11_SortImpl_cu_ad724dc44cuda3std6ranges3__45__cpo4swapE - _ZN42_INTERNAL_435d5d84_11_SortImpl_cu_ad724dc44cuda3std6ranges3__45__cpo4nextE)
_ZN42_INTERNAL_435d5d84_11_SortImpl_cu_ad724dc44cuda3std6ranges3__45__cpo4nextE:
	.zero		1
	.type		_ZN42_INTERNAL_435d5d84_11_SortImpl_cu_ad724dc44cuda3std6ranges3__45__cpo4swapE,@object
	.size		_ZN42_INTERNAL_435d5d84_11_SortImpl_cu_ad724dc44cuda3std6ranges3__45__cpo4swapE,(_ZN42_INTERNAL_435d5d84_11_SortImpl_cu_ad724dc46thrust23THRUST_300001_SM_900_NS8cuda_cub10par_nosyncE - _ZN42_INTERNAL_435d5d84_11_SortImpl_cu_ad724dc44cuda3std6ranges3__45__cpo4swapE)
_ZN42_INTERNAL_435d5d84_11_SortImpl_cu_ad724dc44cuda3std6ranges3__45__cpo4swapE:
	.zero		1
	.type		_ZN42_INTERNAL_435d5d84_11_SortImpl_cu_ad724dc46thrust23THRUST_300001_SM_900_NS8cuda_cub10par_nosyncE,@object
	.size		_ZN42_INTERNAL_435d5d84_11_SortImpl_cu_ad724dc46thrust23THRUST_300001_SM_900_NS8cuda_cub10par_nosyncE,(_ZN42_INTERNAL_435d5d84_11_SortImpl_cu_ad724dc46thrust23THRUST_300001_SM_900_NS3seqE - _ZN42_INTERNAL_435d5d84_11_SortImpl_cu_ad724dc46thrust23THRUST_300001_SM_900_NS8cuda_cub10par_nosyncE)
_ZN42_INTERNAL_435d5d84_11_SortImpl_cu_ad724dc46thrust23THRUST_300001_SM_900_NS8cuda_cub10par_nosyncE:
	.zero		1
	.type		_ZN42_INTERNAL_435d5d84_11_SortImpl_cu_ad724dc46thrust23THRUST_300001_SM_900_NS3seqE,@object
	.size		_ZN42_INTERNAL_435d5d84_11_SortImpl_cu_ad724dc46thrust23THRUST_300001_SM_900_NS3seqE,(_ZN42_INTERNAL_435d5d84_11_SortImpl_cu_ad724dc44cuda3std3__420unreachable_sentinelE - _ZN42_INTERNAL_435d5d84_11_SortImpl_cu_ad724dc46thrust23THRUST_300001_SM_900_NS3seqE)
_ZN42_INTERNAL_435d5d84_11_SortImpl_cu_ad724dc46thrust23THRUST_300001_SM_900_NS3seqE:
	.zero		1
	.type		_ZN42_INTERNAL_435d5d84_11_SortImpl_cu_ad724dc44cuda3std3__420unreachable_sentinelE,@object
	.size		_ZN42_INTERNAL_435d5d84_11_SortImpl_cu_ad724dc44cuda3std3__420unreachable_sentinelE,(_ZN42_INTERNAL_435d5d84_11_SortImpl_cu_ad724dc44cuda3std6ranges3__45__cpo5ssizeE - _ZN42_INTERNAL_435d5d84_11_SortImpl_cu_ad724dc44cuda3std3__420unreachable_sentinelE)
_ZN42_INTERNAL_435d5d84_11_SortImpl_cu_ad724dc44cuda3std3__420unreachable_sentinelE:
	.zero		1
	.type		_ZN42_INTERNAL_435d5d84_11_SortImpl_cu_ad724dc44cuda3std6ranges3__45__cpo5ssizeE,@object
	.size		_ZN42_INTERNAL_435d5d84_11_SortImpl_cu_ad724dc44cuda3std6ranges3__45__cpo5ssizeE,(_ZN42_INTERNAL_435d5d84_11_SortImpl_cu_ad724dc46thrust23THRUST_300001_SM_900_NS12placeholders2_3E - _ZN42_INTERNAL_435d5d84_11_SortImpl_cu_ad724dc44cuda3std6ranges3__45__cpo5ssizeE)
_ZN42_INTERNAL_435d5d84_11_SortImpl_cu_ad724dc44cuda3std6ranges3__45__cpo5ssizeE:
	.zero		1
	.type		_ZN42_INTERNAL_435d5d84_11_SortImpl_cu_ad724dc46thrust23THRUST_300001_SM_900_NS12placeholders2_3E,@object
	.size		_ZN42_INTERNAL_435d5d84_11_SortImpl_cu_ad724dc46thrust23THRUST_300001_SM_900_NS12placeholders2_3E,(_ZN42_INTERNAL_435d5d84_11_SortImpl_cu_ad724dc44cuda3std3__45__cpo4cendE - _ZN42_INTERNAL_435d5d84_11_SortImpl_cu_ad724dc46thrust23THRUST_300001_SM_900_NS12placeholders2_3E)
_ZN42_INTERNAL_435d5d84_11_SortImpl_cu_ad724dc46thrust23THRUST_300001_SM_900_NS12placeholders2_3E:
	.zero		1
	.type		_ZN42_INTERNAL_435d5d84_11_SortImpl_cu_ad724dc44cuda3std3__45__cpo4cendE,@object
	.size		_ZN42_INTERNAL_435d5d84_11_SortImpl_cu_ad724dc44cuda3std3__45__cpo4cendE,(_ZN42_INTERNAL_435d5d84_11_SortImpl_cu_ad724dc44cuda3std6ranges3__45__cpo4cendE - _ZN42_INTERNAL_435d5d84_11_SortImpl_cu_ad724dc44cuda3std3__45__cpo4cendE)
_ZN42_INTERNAL_435d5d84_11_SortImpl_cu_ad724dc44cuda3std3__45__cpo4cendE:
	.zero		1
	.type		_ZN42_INTERNAL_435d5d84_11_SortImpl_cu_ad724dc44cuda3std6ranges3__45__cpo4cendE,@object
	.size		_ZN42_INTERNAL_435d5d84_11_SortImpl_cu_ad724dc44cuda3std6ranges3__45__cpo4cendE,(_ZN42_INTERNAL_435d5d84_11_SortImpl_cu_ad724dc46thrust23THRUST_300001_SM_900_NS12placeholders2_7E - _ZN42_INTERNAL_435d5d84_11_SortImpl_cu_ad724dc44cuda3std6ranges3__45__cpo4cendE)
_ZN42_INTERNAL_435d5d84_11_SortImpl_cu_ad724dc44cuda3std6ranges3__45__cpo4cendE:
	.zero		1
	.type		_ZN42_INTERNAL_435d5d84_11_SortImpl_cu_ad724dc46thrust23THRUST_300001_SM_900_NS12placeholders2_7E,@object
	.size		_ZN42_INTERNAL_435d5d84_11_SortImpl_cu_ad724dc46thrust23THRUST_300001_SM_900_NS12placeholders2_7E,(_ZN42_INTERNAL_435d5d84_11_SortImpl_cu_ad724dc44cuda3std3__45__cpo5crendE - _ZN42_INTERNAL_435d5d84_11_SortImpl_cu_ad724dc46thrust23THRUST_300001_SM_900_NS12placeholders2_7E)
_ZN42_INTERNAL_435d5d84_11_SortImpl_cu_ad724dc46thrust23THRUST_300001_SM_900_NS12placeholders2_7E:
	.zero		1
	.type		_ZN42_INTERNAL_435d5d84_11_SortImpl_cu_ad724dc44cuda3std3__45__cpo5crendE,@object
	.size		_ZN42_INTERNAL_435d5d84_11_SortImpl_cu_ad724dc44cuda3std3__45__cpo5crendE,(_ZN42_INTERNAL_435d5d84_11_SortImpl_cu_ad724dc44cuda3std6ranges3__45__cpo4prevE - _ZN42_INTERNAL_435d5d84_11_SortImpl_cu_ad724dc44cuda3std3__45__cpo5crendE)
_ZN42_INTERNAL_435d5d84_11_SortImpl_cu_ad724dc44cuda3std3__45__cpo5crendE:
	.zero		1
	.type		_ZN42_INTERNAL_435d5d84_11_SortImpl_cu_ad724dc44cuda3std6ranges3__45__cpo4prevE,@object
	.size		_ZN42_INTERNAL_435d5d84_11_SortImpl_cu_ad724dc44cuda3std6ranges3__45__cpo4prevE,(_ZN42_INTERNAL_435d5d84_11_SortImpl_cu_ad724dc44cuda3std6ranges3__45__cpo9iter_moveE - _ZN42_INTERNAL_435d5d84_11_SortImpl_cu_ad724dc44cuda3std6ranges3__45__cpo4prevE)
_ZN42_INTERNAL_435d5d84_11_SortImpl_cu_ad724dc44cuda3std6ranges3__45__cpo4prevE:
	.zero		1
	.type		_ZN42_INTERNAL_435d5d84_11_SortImpl_cu_ad724dc44cuda3std6ranges3__45__cpo9iter_moveE,@object
	.size		_ZN42_INTERNAL_435d5d84_11_SortImpl_cu_ad724dc44cuda3std6ranges3__45__cpo9iter_moveE,(_ZN42_INTERNAL_435d5d84_11_SortImpl_cu_ad724dc46thrust23THRUST_300001_SM_900_NS6system6detail10sequential3seqE - _ZN42_INTERNAL_435d5d84_11_SortImpl_cu_ad724dc44cuda3std6ranges3__45__cpo9iter_moveE)
_ZN42_INTERNAL_435d5d84_11_SortImpl_cu_ad724dc44cuda3std6ranges3__45__cpo9iter_moveE:
	.zero		1
	.type		_ZN42_INTERNAL_435d5d84_11_SortImpl_cu_ad724dc46thrust23THRUST_300001_SM_900_NS6system6detail10sequential3seqE,@object
	.size		_ZN42_INTERNAL_435d5d84_11_SortImpl_cu_ad724dc46thrust23THRUST_300001_SM_900_NS6system6detail10sequential3seqE,(_ZN42_INTERNAL_435d5d84_11_SortImpl_cu_ad724dc46thrust23THRUST_300001_SM_900_NS12placeholders2_9E - _ZN42_INTERNAL_435d5d84_11_SortImpl_cu_ad724dc46thrust23THRUST_300001_SM_900_NS6system6detail10sequential3seqE)
_ZN42_INTERNAL_435d5d84_11_SortImpl_cu_ad724dc46thrust23THRUST_300001_SM_900_NS6system6detail10sequential3seqE:
	.zero		1
	.type		_ZN42_INTERNAL_435d5d84_11_SortImpl_cu_ad724dc46thrust23THRUST_300001_SM_900_NS12placeholders2_9E,@object
	.size		_ZN42_INTERNAL_435d5d84_11_SortImpl_cu_ad724dc46thrust23THRUST_300001_SM_900_NS12placeholders2_9E,(_ZN42_INTERNAL_435d5d84_11_SortImpl_cu_ad724dc44cuda3std3__419piecewise_constructE - _ZN42_INTERNAL_435d5d84_11_SortImpl_cu_ad724dc46thrust23THRUST_300001_SM_900_NS12placeholders2_9E)
_ZN42_INTERNAL_435d5d84_11_SortImpl_cu_ad724dc46thrust23THRUST_300001_SM_900_NS12placeholders2_9E:
	.zero		1
	.type		_ZN42_INTERNAL_435d5d84_11_SortImpl_cu_ad724dc44cuda3std3__419piecewise_constructE,@object
	.size		_ZN42_INTERNAL_435d5d84_11_SortImpl_cu_ad724dc44cuda3std3__419piecewise_constructE,(_ZN42_INTERNAL_435d5d84_11_SortImpl_cu_ad724dc44cuda3std6ranges3__45__cpo5cdataE - _ZN42_INTERNAL_435d5d84_11_SortImpl_cu_ad724dc44cuda3std3__419piecewise_constructE)
_ZN42_INTERNAL_435d5d84_11_SortImpl_cu_ad724dc44cuda3std3__419piecewise_constructE:
	.zero		1
	.type		_ZN42_INTERNAL_435d5d84_11_SortImpl_cu_ad724dc44cuda3std6ranges3__45__cpo5cdataE,@object
	.size		_ZN42_INTERNAL_435d5d84_11_SortImpl_cu_ad724dc44cuda3std6ranges3__45__cpo5cdataE,(_ZN42_INTERNAL_435d5d84_11_SortImpl_cu_ad724dc46thrust23THRUST_300001_SM_900_NS12placeholders2_1E - _ZN42_INTERNAL_435d5d84_11_SortImpl_cu_ad724dc44cuda3std6ranges3__45__cpo5cdataE)
_ZN42_INTERNAL_435d5d84_11_SortImpl_cu_ad724dc44cuda3std6ranges3__45__cpo5cdataE:
	.zero		1
	.type		_ZN42_INTERNAL_435d5d84_11_SortImpl_cu_ad724dc46thrust23THRUST_300001_SM_900_NS12placeholders2_1E,@object
	.size		_ZN42_INTERNAL_435d5d84_11_SortImpl_cu_ad724dc46thrust23THRUST_300001_SM_900_NS12placeholders2_1E,(_ZN42_INTERNAL_435d5d84_11_SortImpl_cu_ad724dc44cuda3std3__45__cpo3endE - _ZN42_INTERNAL_435d5d84_11_SortImpl_cu_ad724dc46thrust23THRUST_300001_SM_900_NS12placeholders2_1E)
_ZN42_INTERNAL_435d5d84_11_SortImpl_cu_ad724dc46thrust23THRUST_300001_SM_900_NS12placeholders2_1E:
	.zero		1
	.type		_ZN42_INTERNAL_435d5d84_11_SortImpl_cu_ad724dc44cuda3std3__45__cpo3endE,@object
	.size		_ZN42_INTERNAL_435d5d84_11_SortImpl_cu_ad724dc44cuda3std3__45__cpo3endE,(_ZN42_INTERNAL_435d5d84_11_SortImpl_cu_ad724dc44cuda3std6ranges3__45__cpo3endE - _ZN42_INTERNAL_435d5d84_11_SortImpl_cu_ad724dc44cuda3std3__45__cpo3endE)
_ZN42_INTERNAL_435d5d84_11_SortImpl_cu_ad724dc44cuda3std3__45__cpo3endE:
	.zero		1
	.type		_ZN42_INTERNAL_435d5d84_11_SortImpl_cu_ad724dc44cuda3std6ranges3__45__cpo3endE,@object
	.size		_ZN42_INTERNAL_435d5d84_11_SortImpl_cu_ad724dc44cuda3std6ranges3__45__cpo3endE,(_ZN42_INTERNAL_435d5d84_11_SortImpl_cu_ad724dc46thrust23THRUST_300001_SM_900_NS12placeholders2_5E - _ZN42_INTERNAL_435d5d84_11_SortImpl_cu_ad724dc44cuda3std6ranges3__45__cpo3endE)
_ZN42_INTERNAL_435d5d84_11_SortImpl_cu_ad724dc44cuda3std6ranges3__45__cpo3endE:
	.zero		1
	.type		_ZN42_INTERNAL_435d5d84_11_SortImpl_cu_ad724dc46thrust23THRUST_300001_SM_900_NS12placeholders2_5E,@object
	.size		_ZN42_INTERNAL_435d5d84_11_SortImpl_cu_ad724dc46thrust23THRUST_300001_SM_900_NS12placeholders2_5E,(_ZN42_INTERNAL_435d5d84_11_SortImpl_cu_ad724dc44cuda3std3__45__cpo4rendE - _ZN42_INTERNAL_435d5d84_11_SortImpl_cu_ad724dc46thrust23THRUST_300001_SM_900_NS12placeholders2_5E)
_ZN42_INTERNAL_435d5d84_11_SortImpl_cu_ad724dc46thrust23THRUST_300001_SM_900_NS12placeholders2_5E:
	.zero		1
	.type		_ZN42_INTERNAL_435d5d84_11_SortImpl_cu_ad724dc44cuda3std3__45__cpo4rendE,@object
	.size		_ZN42_INTERNAL_435d5d84_11_SortImpl_cu_ad724dc44cuda3std3__45__cpo4rendE,(_ZN42_INTERNAL_435d5d84_11_SortImpl_cu_ad724dc44cuda3std6ranges3__45__cpo9iter_swapE - _ZN42_INTERNAL_435d5d84_11_SortImpl_cu_ad724dc44cuda3std3__45__cpo4rendE)
_ZN42_INTERNAL_435d5d84_11_SortImpl_cu_ad724dc44cuda3std3__45__cpo4rendE:
	.zero		1
	.type		_ZN42_INTERNAL_435d5d84_11_SortImpl_cu_ad724dc44cuda3std6ranges3__45__cpo9iter_swapE,@object
	.size		_ZN42_INTERNAL_435d5d84_11_SortImpl_cu_ad724dc44cuda3std6ranges3__45__cpo9iter_swapE,(_ZN42_INTERNAL_435d5d84_11_SortImpl_cu_ad724dc44cuda3std3__48unexpectE - _ZN42_INTERNAL_435d5d84_11_SortImpl_cu_ad724dc44cuda3std6ranges3__45__cpo9iter_swapE)
_ZN42_INTERNAL_435d5d84_11_SortImpl_cu_ad724dc44cuda3std6ranges3__45__cpo9iter_swapE:
	.zero		1
	.type		_ZN42_INTERNAL_435d5d84_11_SortImpl_cu_ad724dc44cuda3std3__48unexpectE,@object
	.size		_ZN42_INTERNAL_435d5d84_11_SortImpl_cu_ad724dc44cuda3std3__48unexpectE,(_ZN42_INTERNAL_435d5d84_11_SortImpl_cu_ad724dc46thrust23THRUST_300001_SM_900_NS8cuda_cub3parE - _ZN42_INTERNAL_435d5d84_11_SortImpl_cu_ad724dc44cuda3std3__48unexpectE)
_ZN42_INTERNAL_435d5d84_11_SortImpl_cu_ad724dc44cuda3std3__48unexpectE:
	.zero		1
	.type		_ZN42_INTERNAL_435d5d84_11_SortImpl_cu_ad724dc46thrust23THRUST_300001_SM_900_NS8cuda_cub3parE,@object
	.size		_ZN42_INTERNAL_435d5d84_11_SortImpl_cu_ad724dc46thrust23THRUST_300001_SM_900_NS8cuda_cub3parE,(.L_29 - _ZN42_INTERNAL_435d5d84_11_SortImpl_cu_ad724dc46thrust23THRUST_300001_SM_900_NS8cuda_cub3parE)
_ZN42_INTERNAL_435d5d84_11_SortImpl_cu_ad724dc46thrust23THRUST_300001_SM_900_NS8cuda_cub3parE:
	.zero		1
.L_29:


//--------------------- .nv.constant0._ZN3cub17CUB_300001_SM_9006detail11EmptyKernelIvEEvv --------------------------
	.section	.nv.constant0._ZN3cub17CUB_300001_SM_9006detail11EmptyKernelIvEEvv,"a",@progbits
	.sectionflags	@""
	.align	4
.nv.constant0._ZN3cub17CUB_300001_SM_9006detail11EmptyKernelIvEEvv:
	.zero		528


//--------------------- SYMBOLS --------------------------

	.type		.nv.reservedSmem.offset0,@object
	.size		.nv.reservedSmem.offset0,0x4
